	.headerflags	@"EF_CUDA_TEXMODE_UNIFIED EF_CUDA_64BIT_ADDRESS EF_CUDA_ACCELERATORS EF_CUDA_SM90 EF_CUDA_VIRTUAL_SM(EF_CUDA_SM90)"
	.elftype	@"ET_EXEC"


//--------------------- .nv.info                  --------------------------
	.section	.nv.info,"",@"SHT_CUDA_INFO"
	.align	4


	//----- nvinfo : EIATTR_REGCOUNT
	.align		4
        /*0000*/ 	.byte	0x04, 0x2f
        /*0002*/ 	.short	(.L_1 - .L_0)
	.align		4
.L_0:
        /*0004*/ 	.word	index@(triton_poi_fused_convolution_24)
        /*0008*/ 	.word	0x00000017


	//----- nvinfo : EIATTR_MIN_STACK_SIZE
	.align		4
.L_1:
        /*000c*/ 	.byte	0x04, 0x12
        /*000e*/ 	.short	(.L_3 - .L_2)
	.align		4
.L_2:
        /*0010*/ 	.word	index@(triton_poi_fused_convolution_24)
        /*0014*/ 	.word	0x00000000


	//----- nvinfo : EIATTR_FRAME_SIZE
	.align		4
.L_3:
        /*0018*/ 	.byte	0x04, 0x11
        /*001a*/ 	.short	(.L_5 - .L_4)
	.align		4
.L_4:
        /*001c*/ 	.word	index@(triton_poi_fused_convolution_24)
        /*0020*/ 	.word	0x00000000


	//----- nvinfo : EIATTR_MIN_STACK_SIZE
	.align		4
.L_5:
        /*0024*/ 	.byte	0x04, 0x12
        /*0026*/ 	.short	(.L_7 - .L_6)
	.align		4
.L_6:
        /*0028*/ 	.word	index@(triton_poi_fused_convolution_24)
        /*002c*/ 	.word	0x00000000
.L_7:


//--------------------- .nv.info.triton_poi_fused_convolution_24 --------------------------
	.section	.nv.info.triton_poi_fused_convolution_24,"",@"SHT_CUDA_INFO"
	.sectionflags	@""
	.align	4


	//----- nvinfo : EIATTR_CUDA_API_VERSION
	.align		4
        /*0000*/ 	.byte	0x04, 0x37
        /*0002*/ 	.short	(.L_9 - .L_8)
.L_8:
        /*0004*/ 	.word	0x0000007c


	//----- nvinfo : EIATTR_KPARAM_INFO
	.align		4
.L_9:
        /*0008*/ 	.byte	0x04, 0x17
        /*000a*/ 	.short	(.L_11 - .L_10)
.L_10:
        /*000c*/ 	.word	0x00000000
        /*0010*/ 	.short	0x0004
        /*0012*/ 	.short	0x001c
        /*0014*/ 	.byte	0x00, 0xf0, 0x11, 0x00


	//----- nvinfo : EIATTR_KPARAM_INFO
	.align		4
.L_11:
        /*0018*/ 	.byte	0x04, 0x17
        /*001a*/ 	.short	(.L_13 - .L_12)
.L_12:
        /*001c*/ 	.word	0x00000000
        /*0020*/ 	.short	0x0003
        /*0022*/ 	.short	0x0018
        /*0024*/ 	.byte	0x00, 0xf0, 0x11, 0x00


	//----- nvinfo : EIATTR_KPARAM_INFO
	.align		4
.L_13:
        /*0028*/ 	.byte	0x04, 0x17
        /*002a*/ 	.short	(.L_15 - .L_14)
.L_14:
        /*002c*/ 	.word	0x00000000
        /*0030*/ 	.short	0x0002
        /*0032*/ 	.short	0x0010
        /*0034*/ 	.byte	0x00, 0xf4, 0x21, 0x00


	//----- nvinfo : EIATTR_KPARAM_INFO
	.align		4
.L_15:
        /*0038*/ 	.byte	0x04, 0x17
        /*003a*/ 	.short	(.L_17 - .L_16)
.L_16:
        /*003c*/ 	.word	0x00000000
        /*0040*/ 	.short	0x0001
        /*0042*/ 	.short	0x0008
        /*0044*/ 	.byte	0x00, 0xf4, 0x21, 0x00


	//----- nvinfo : EIATTR_KPARAM_INFO
	.align		4
.L_17:
        /*0048*/ 	.byte	0x04, 0x17
        /*004a*/ 	.short	(.L_19 - .L_18)
.L_18:
        /*004c*/ 	.word	0x00000000
        /*0050*/ 	.short	0x0000
        /*0052*/ 	.short	0x0000
        /*0054*/ 	.byte	0x00, 0xf4, 0x21, 0x00


	//----- nvinfo : EIATTR_SPARSE_MMA_MASK
	.align		4
.L_19:
        /*0058*/ 	.byte	0x03, 0x50
        /*005a*/ 	.short	0x0000


	//----- nvinfo : EIATTR_MAXREG_COUNT
	.align		4
        /*005c*/ 	.byte	0x03, 0x1b
        /*005e*/ 	.short	0x00ff


	//----- nvinfo : EIATTR_EXIT_INSTR_OFFSETS
	.align		4
        /*0060*/ 	.byte	0x04, 0x1c
        /*0062*/ 	.short	(.L_21 - .L_20)


	//   ....[0]....
.L_20:
        /*0064*/ 	.word	0x000002a0


	//   ....[1]....
        /*0068*/ 	.word	0x000002c0


	//----- nvinfo : EIATTR_REQNTID
	.align		4
.L_21:
        /*006c*/ 	.byte	0x04, 0x10
        /*006e*/ 	.short	(.L_23 - .L_22)
.L_22:
        /*0070*/ 	.word	0x00000080
        /*0074*/ 	.word	0x00000001
        /*0078*/ 	.word	0x00000001


	//----- nvinfo : EIATTR_CBANK_PARAM_SIZE
	.align		4
.L_23:
        /*007c*/ 	.byte	0x03, 0x19
        /*007e*/ 	.short	0x0020


	//----- nvinfo : EIATTR_PARAM_CBANK
	.align		4
        /*0080*/ 	.byte	0x04, 0x0a
        /*0082*/ 	.short	(.L_25 - .L_24)
	.align		4
.L_24:
        /*0084*/ 	.word	index@(.nv.constant0.triton_poi_fused_convolution_24)
        /*0088*/ 	.short	0x0210
        /*008a*/ 	.short	0x0020


	//----- nvinfo : EIATTR_SW_WAR
	.align		4
.L_25:
        /*008c*/ 	.byte	0x04, 0x36
        /*008e*/ 	.short	(.L_27 - .L_26)
.L_26:
        /*0090*/ 	.word	0x00000008
.L_27:


//--------------------- .nv.callgraph             --------------------------
	.section	.nv.callgraph,"",@"SHT_CUDA_CALLGRAPH"
	.align	4
	.sectionentsize	8
	.align		4
        /*0000*/ 	.word	0x00000000
	.align		4
        /*0004*/ 	.word	0xffffffff
	.align		4
        /*0008*/ 	.word	0x00000000
	.align		4
        /*000c*/ 	.word	0xfffffffe
	.align		4
        /*0010*/ 	.word	0x00000000
	.align		4
        /*0014*/ 	.word	0xfffffffd
	.align		4
        /*0018*/ 	.word	0x00000000
	.align		4
        /*001c*/ 	.word	0xfffffffc


//--------------------- .text.triton_poi_fused_convolution_24 --------------------------
	.section	.text.triton_poi_fused_convolution_24,"ax",@progbits
	.align	128
        .global         triton_poi_fused_convolution_24
        .type           triton_poi_fused_convolution_24,@function
        .size           triton_poi_fused_convolution_24,(.L_x_1 - triton_poi_fused_convolution_24)
        .other          triton_poi_fused_convolution_24,@"STO_CUDA_ENTRY STV_DEFAULT"
triton_poi_fused_convolution_24:
.text.triton_poi_fused_convolution_24:
[----:B------:R-:W0:Y:S02]  /*0000*/  LDC R1, c[0x0][0x28] ;  /* 0x00000a00ff017b82 */ /* 0x000e240000000800 */
[----:B------:R-:W1:Y:S01]  /*0010*/  S2R R0, SR_CTAID.Y ;  /* 0x0000000000007919 */ /* 0x000e620000002600 */
[----:B------:R-:W2:Y:S01]  /*0020*/  LDC.64 R4, c[0x0][0x218] ;  /* 0x00008600ff047b82 */ /* 0x000ea20000000a00 */
[----:B------:R-:W-:Y:S01]  /*0030*/  HFMA2.MMA R20, -RZ, RZ, 0, 0 ;  /* 0x00000000ff147435 */ /* 0x000fe200000001ff */
[----:B------:R-:W-:Y:S01]  /*0040*/  CS2R R18, SRZ ;  /* 0x0000000000127805 */ /* 0x000fe2000001ff00 */
[----:B------:R-:W3:Y:S01]  /*0050*/  S2R R6, SR_TID.X ;  /* 0x0000000000067919 */ /* 0x000ee20000002100 */
[----:B------:R-:W-:Y:S01]  /*0060*/  ULDC.64 UR4, c[0x0][0x208] ;  /* 0x0000820000047ab9 */ /* 0x000fe20000000a00 */
[----:B------:R-:W4:Y:S01]  /*0070*/  S2R R11, SR_CTAID.X ;  /* 0x00000000000b7919 */ /* 0x000f220000002500 */
[----:B-1----:R-:W-:Y:S02]  /*0080*/  SHF.R.S32.HI R3, RZ, 0x1f, R0 ;  /* 0x0000001fff037819 */ /* 0x002fe40000011400 */
[----:B------:R-:W-:Y:S02]  /*0090*/  ISETP.GE.AND P0, PT, R0, 0x10, PT ;  /* 0x000000100000780c */ /* 0x000fe40003f06270 */
[----:B------:R-:W-:-:S02]  /*00a0*/  LEA.HI R7, R3, R0, RZ, 0x2 ;  /* 0x0000000003077211 */ /* 0x000fc400078f10ff */
[----:B------:R-:W1:Y:S01]  /*00b0*/  LDC.64 R2, c[0x0][0x210] ;  /* 0x00008400ff027b82 */ /* 0x000e620000000a00 */
[----:B---3--:R-:W-:Y:S02]  /*00c0*/  SHF.L.U32 R6, R6, 0x2, RZ ;  /* 0x0000000206067819 */ /* 0x008fe400000006ff */
[C---:B------:R-:W-:Y:S01]  /*00d0*/  IMAD.SHL.U32 R8, R7.reuse, 0x1000, RZ ;  /* 0x0000100007087824 */ /* 0x040fe200078e00ff */
[----:B------:R-:W-:Y:S02]  /*00e0*/  LOP3.LUT R9, R7, 0xfffffffc, RZ, 0xc0, !PT ;  /* 0xfffffffc07097812 */ /* 0x000fe400078ec0ff */
[----:B------:R-:W-:Y:S02]  /*00f0*/  LOP3.LUT R6, R6, 0x1fc, RZ, 0xc0, !PT ;  /* 0x000001fc06067812 */ /* 0x000fe400078ec0ff */
[----:B------:R-:W-:Y:S02]  /*0100*/  IADD3 R7, -R9, R0, RZ ;  /* 0x0000000009077210 */ /* 0x000fe40007ffe1ff */
[----:B------:R-:W-:Y:S01]  /*0110*/  LOP3.LUT R8, R8, 0xffffc000, RZ, 0xc0, !PT ;  /* 0xffffc00008087812 */ /* 0x000fe200078ec0ff */
[----:B----4-:R-:W-:-:S02]  /*0120*/  IMAD R9, R11, 0x200, R6 ;  /* 0x000002000b097824 */ /* 0x010fc400078e0206 */
[----:B--2---:R-:W-:Y:S01]  /*0130*/  IMAD.WIDE R4, R7, 0x4, R4 ;  /* 0x0000000407047825 */ /* 0x004fe200078e0204 */
[----:B------:R-:W-:-:S04]  /*0140*/  IADD3 R8, R7, R8, RZ ;  /* 0x0000000807087210 */ /* 0x000fc80007ffe0ff */
[----:B------:R-:W2:Y:S01]  /*0150*/  @!P0 LDG.E.EL R20, desc[UR4][R4.64] ;  /* 0x0000000404148981 */ /* 0x000ea2000c2e1900 */
[----:B------:R-:W-:-:S04]  /*0160*/  IMAD R11, R9, 0x4, R8 ;  /* 0x00000004090b7824 */ /* 0x000fc800078e0208 */
[C---:B------:R-:W-:Y:S01]  /*0170*/  VIADD R17, R11.reuse, 0xc ;  /* 0x0000000c0b117836 */ /* 0x040fe20000000000 */
[----:B------:R-:W-:Y:S01]  /*0180*/  IADD3 R13, R11, 0x4, RZ ;  /* 0x000000040b0d7810 */ /* 0x000fe20007ffe0ff */
[----:B-1----:R-:W-:Y:S01]  /*0190*/  IMAD.WIDE R6, R11, 0x4, R2 ;  /* 0x000000040b067825 */ /* 0x002fe200078e0202 */
[----:B------:R-:W-:-:S03]  /*01a0*/  IADD3 R15, R11, 0x8, RZ ;  /* 0x000000080b0f7810 */ /* 0x000fc60007ffe0ff */
[----:B------:R-:W-:-:S04]  /*01b0*/  IMAD.WIDE R10, R13, 0x4, R2 ;  /* 0x000000040d0a7825 */ /* 0x000fc800078e0202 */
[--C-:B------:R-:W-:Y:S02]  /*01c0*/  IMAD.WIDE R12, R15, 0x4, R2.reuse ;  /* 0x000000040f0c7825 */ /* 0x100fe400078e0202 */
[----:B------:R-:W1:Y:S02]  /*01d0*/  LDC.64 R14, c[0x0][0x220] ;  /* 0x00008800ff0e7b82 */ /* 0x000e640000000a00 */
[----:B------:R-:W-:Y:S01]  /*01e0*/  IMAD.WIDE R2, R17, 0x4, R2 ;  /* 0x0000000411027825 */ /* 0x000fe200078e0202 */
[----:B------:R-:W-:Y:S01]  /*01f0*/  CS2R R16, SRZ ;  /* 0x0000000000107805 */ /* 0x000fe2000001ff00 */
[----:B------:R-:W2:Y:S04]  /*0200*/  @!P0 LDG.E.EL R18, desc[UR4][R12.64] ;  /* 0x000000040c128981 */ /* 0x000ea8000c2e1900 */
[----:B------:R-:W3:Y:S04]  /*0210*/  @!P0 LDG.E.EL R19, desc[UR4][R2.64] ;  /* 0x0000000402138981 */ /* 0x000ee8000c2e1900 */
[----:B------:R-:W4:Y:S04]  /*0220*/  @!P0 LDG.E.EL R16, desc[UR4][R6.64] ;  /* 0x0000000406108981 */ /* 0x000f28000c2e1900 */
[----:B------:R-:W5:Y:S01]  /*0230*/  @!P0 LDG.E.EL R17, desc[UR4][R10.64] ;  /* 0x000000040a118981 */ /* 0x000f62000c2e1900 */
[----:B------:R-:W-:-:S05]  /*0240*/  LEA R9, R0, R9, 0xc ;  /* 0x0000000900097211 */ /* 0x000fca00078e60ff */
[----:B-1----:R-:W-:-:S04]  /*0250*/  IMAD.WIDE R8, R9, 0x4, R14 ;  /* 0x0000000409087825 */ /* 0x002fc800078e020e */
[C---:B--2---:R-:W-:Y:S01]  /*0260*/  FADD R18, R20.reuse, R18 ;  /* 0x0000001214127221 */ /* 0x044fe20000000000 */
[C---:B---3--:R-:W-:Y:S01]  /*0270*/  FADD R19, R20.reuse, R19 ;  /* 0x0000001314137221 */ /* 0x048fe20000000000 */
[C---:B----4-:R-:W-:Y:S01]  /*0280*/  FADD R16, R20.reuse, R16 ;  /* 0x0000001014107221 */ /* 0x050fe20000000000 */
[----:B-----5:R-:W-:Y:S01]  /*0290*/  FADD R17, R20, R17 ;  /* 0x0000001114117221 */ /* 0x020fe20000000000 */
[----:B------:R-:W-:Y:S06]  /*02a0*/  @P0 EXIT ;  /* 0x000000000000094d */ /* 0x000fec0003800000 */
[----:B------:R-:W-:Y:S01]  /*02b0*/  STG.E.128 desc[UR4][R8.64], R16 ;  /* 0x0000001008007986 */ /* 0x000fe2000c101d04 */
[----:B------:R-:W-:Y:S05]  /*02c0*/  EXIT ;  /* 0x000000000000794d */ /* 0x000fea0003800000 */
.L_x_0:
[----:B------:R-:W-:-:S00]  /*02d0*/  BRA `(.L_x_0) ;  /* 0xfffffffc00fc7947 */ /* 0x000fc0000383ffff */
[----:B------:R-:W-:-:S00]  /*02e0*/  NOP ;  /* 0x0000000000007918 */ /* 0x000fc00000000000 */
        /* <DEDUP_REMOVED lines=9> */
.L_x_1:


//--------------------- .nv.constant0.triton_poi_fused_convolution_24 --------------------------
	.section	.nv.constant0.triton_poi_fused_convolution_24,"a",@progbits
	.sectionflags	@""
	.align	4
.nv.constant0.triton_poi_fused_convolution_24:
	.zero		560
